	.headerflags	@"EF_CUDA_TEXMODE_UNIFIED EF_CUDA_64BIT_ADDRESS EF_CUDA_ACCELERATORS EF_CUDA_SM90 EF_CUDA_VIRTUAL_SM(EF_CUDA_SM90)"
	.elftype	@"ET_EXEC"


//--------------------- .nv.info                  --------------------------
	.section	.nv.info,"",@"SHT_CUDA_INFO"
	.align	4


	//----- nvinfo : EIATTR_REGCOUNT
	.align		4
        /*0000*/ 	.byte	0x04, 0x2f
        /*0002*/ 	.short	(.L_3 - .L_2)
	.align		4
.L_2:
        /*0004*/ 	.word	index@(triton_poi_fused__native_batch_norm_legit_no_training_convolution_hardtanh_92)
        /*0008*/ 	.word	0x0000001c


	//----- nvinfo : EIATTR_MIN_STACK_SIZE
	.align		4
.L_3:
        /*000c*/ 	.byte	0x04, 0x12
        /*000e*/ 	.short	(.L_5 - .L_4)
	.align		4
.L_4:
        /*0010*/ 	.word	index@(triton_poi_fused__native_batch_norm_legit_no_training_convolution_hardtanh_92)
        /*0014*/ 	.word	0x00000000


	//----- nvinfo : EIATTR_FRAME_SIZE
	.align		4
.L_5:
        /*0018*/ 	.byte	0x04, 0x11
        /*001a*/ 	.short	(.L_7 - .L_6)
	.align		4
.L_6:
        /*001c*/ 	.word	index@(triton_poi_fused__native_batch_norm_legit_no_training_convolution_hardtanh_92)
        /*0020*/ 	.word	0x00000000


	//----- nvinfo : EIATTR_MIN_STACK_SIZE
	.align		4
.L_7:
        /*0024*/ 	.byte	0x04, 0x12
        /*0026*/ 	.short	(.L_9 - .L_8)
	.align		4
.L_8:
        /*0028*/ 	.word	index@(triton_poi_fused__native_batch_norm_legit_no_training_convolution_hardtanh_92)
        /*002c*/ 	.word	0x00000000
.L_9:


//--------------------- .nv.info.triton_poi_fused__native_batch_norm_legit_no_training_convolution_hardtanh_92 --------------------------
	.section	.nv.info.triton_poi_fused__native_batch_norm_legit_no_training_convolution_hardtanh_92,"",@"SHT_CUDA_INFO"
	.sectionflags	@""
	.align	4


	//----- nvinfo : EIATTR_CUDA_API_VERSION
	.align		4
        /*0000*/ 	.byte	0x04, 0x37
        /*0002*/ 	.short	(.L_11 - .L_10)
.L_10:
        /*0004*/ 	.word	0x0000007c


	//----- nvinfo : EIATTR_KPARAM_INFO
	.align		4
.L_11:
        /*0008*/ 	.byte	0x04, 0x17
        /*000a*/ 	.short	(.L_13 - .L_12)
.L_12:
        /*000c*/ 	.word	0x00000000
        /*0010*/ 	.short	0x0007
        /*0012*/ 	.short	0x0038
        /*0014*/ 	.byte	0x00, 0xf0, 0x11, 0x00


	//----- nvinfo : EIATTR_KPARAM_INFO
	.align		4
.L_13:
        /*0018*/ 	.byte	0x04, 0x17
        /*001a*/ 	.short	(.L_15 - .L_14)
.L_14:
        /*001c*/ 	.word	0x00000000
        /*0020*/ 	.short	0x0006
        /*0022*/ 	.short	0x0030
        /*0024*/ 	.byte	0x00, 0xf4, 0x21, 0x00


	//----- nvinfo : EIATTR_KPARAM_INFO
	.align		4
.L_15:
        /*0028*/ 	.byte	0x04, 0x17
        /*002a*/ 	.short	(.L_17 - .L_16)
.L_16:
        /*002c*/ 	.word	0x00000000
        /*0030*/ 	.short	0x0005
        /*0032*/ 	.short	0x0028
        /*0034*/ 	.byte	0x00, 0xf4, 0x21, 0x00


	//----- nvinfo : EIATTR_KPARAM_INFO
	.align		4
.L_17:
        /*0038*/ 	.byte	0x04, 0x17
        /*003a*/ 	.short	(.L_19 - .L_18)
.L_18:
        /*003c*/ 	.word	0x00000000
        /*0040*/ 	.short	0x0004
        /*0042*/ 	.short	0x0020
        /*0044*/ 	.byte	0x00, 0xf4, 0x21, 0x00


	//----- nvinfo : EIATTR_KPARAM_INFO
	.align		4
.L_19:
        /*0048*/ 	.byte	0x04, 0x17
        /*004a*/ 	.short	(.L_21 - .L_20)
.L_20:
        /*004c*/ 	.word	0x00000000
        /*0050*/ 	.short	0x0003
        /*0052*/ 	.short	0x0018
        /*0054*/ 	.byte	0x00, 0xf4, 0x21, 0x00


	//----- nvinfo : EIATTR_KPARAM_INFO
	.align		4
.L_21:
        /*0058*/ 	.byte	0x04, 0x17
        /*005a*/ 	.short	(.L_23 - .L_22)
.L_22:
        /*005c*/ 	.word	0x00000000
        /*0060*/ 	.short	0x0002
        /*0062*/ 	.short	0x0010
        /*0064*/ 	.byte	0x00, 0xf4, 0x21, 0x00


	//----- nvinfo : EIATTR_KPARAM_INFO
	.align		4
.L_23:
        /*0068*/ 	.byte	0x04, 0x17
        /*006a*/ 	.short	(.L_25 - .L_24)
.L_24:
        /*006c*/ 	.word	0x00000000
        /*0070*/ 	.short	0x0001
        /*0072*/ 	.short	0x0008
        /*0074*/ 	.byte	0x00, 0xf4, 0x21, 0x00


	//----- nvinfo : EIATTR_KPARAM_INFO
	.align		4
.L_25:
        /*0078*/ 	.byte	0x04, 0x17
        /*007a*/ 	.short	(.L_27 - .L_26)
.L_26:
        /*007c*/ 	.word	0x00000000
        /*0080*/ 	.short	0x0000
        /*0082*/ 	.short	0x0000
        /*0084*/ 	.byte	0x00, 0xf4, 0x21, 0x00


	//----- nvinfo : EIATTR_SPARSE_MMA_MASK
	.align		4
.L_27:
        /*0088*/ 	.byte	0x03, 0x50
        /*008a*/ 	.short	0x0000


	//----- nvinfo : EIATTR_MAXREG_COUNT
	.align		4
        /*008c*/ 	.byte	0x03, 0x1b
        /*008e*/ 	.short	0x00ff


	//----- nvinfo : EIATTR_EXIT_INSTR_OFFSETS
	.align		4
        /*0090*/ 	.byte	0x04, 0x1c
        /*0092*/ 	.short	(.L_29 - .L_28)


	//   ....[0]....
.L_28:
        /*0094*/ 	.word	0x000004f0


	//   ....[1]....
        /*0098*/ 	.word	0x00000510


	//----- nvinfo : EIATTR_REQNTID
	.align		4
.L_29:
        /*009c*/ 	.byte	0x04, 0x10
        /*009e*/ 	.short	(.L_31 - .L_30)
.L_30:
        /*00a0*/ 	.word	0x00000100
        /*00a4*/ 	.word	0x00000001
        /*00a8*/ 	.word	0x00000001


	//----- nvinfo : EIATTR_CBANK_PARAM_SIZE
	.align		4
.L_31:
        /*00ac*/ 	.byte	0x03, 0x19
        /*00ae*/ 	.short	0x003c


	//----- nvinfo : EIATTR_PARAM_CBANK
	.align		4
        /*00b0*/ 	.byte	0x04, 0x0a
        /*00b2*/ 	.short	(.L_33 - .L_32)
	.align		4
.L_32:
        /*00b4*/ 	.word	index@(.nv.constant0.triton_poi_fused__native_batch_norm_legit_no_training_convolution_hardtanh_92)
        /*00b8*/ 	.short	0x0210
        /*00ba*/ 	.short	0x003c


	//----- nvinfo : EIATTR_SW_WAR
	.align		4
.L_33:
        /*00bc*/ 	.byte	0x04, 0x36
        /*00be*/ 	.short	(.L_35 - .L_34)
.L_34:
        /*00c0*/ 	.word	0x00000008
.L_35:


//--------------------- .nv.callgraph             --------------------------
	.section	.nv.callgraph,"",@"SHT_CUDA_CALLGRAPH"
	.align	4
	.sectionentsize	8
	.align		4
        /*0000*/ 	.word	0x00000000
	.align		4
        /*0004*/ 	.word	0xffffffff
	.align		4
        /*0008*/ 	.word	0x00000000
	.align		4
        /*000c*/ 	.word	0xfffffffe
	.align		4
        /*0010*/ 	.word	0x00000000
	.align		4
        /*0014*/ 	.word	0xfffffffd
	.align		4
        /*0018*/ 	.word	0x00000000
	.align		4
        /*001c*/ 	.word	0xfffffffc


//--------------------- .nv.constant4             --------------------------
	.section	.nv.constant4,"a",@progbits
	.align	8
	.align		8
.nv.constant4:
        /*0000*/ 	.dword	_$_str
	.align		8
        /*0008*/ 	.dword	_$_str_$_2


//--------------------- .text.triton_poi_fused__native_batch_norm_legit_no_training_convolution_hardtanh_92 --------------------------
	.section	.text.triton_poi_fused__native_batch_norm_legit_no_training_convolution_hardtanh_92,"ax",@progbits
	.align	128
        .global         triton_poi_fused__native_batch_norm_legit_no_training_convolution_hardtanh_92
        .type           triton_poi_fused__native_batch_norm_legit_no_training_convolution_hardtanh_92,@function
        .size           triton_poi_fused__native_batch_norm_legit_no_training_convolution_hardtanh_92,(.L_x_1 - triton_poi_fused__native_batch_norm_legit_no_training_convolution_hardtanh_92)
        .other          triton_poi_fused__native_batch_norm_legit_no_training_convolution_hardtanh_92,@"STO_CUDA_ENTRY STV_DEFAULT"
triton_poi_fused__native_batch_norm_legit_no_training_convolution_hardtanh_92:
.text.triton_poi_fused__native_batch_norm_legit_no_training_convolution_hardtanh_92:
[----:B------:R-:W0:Y:S01]  /*0000*/  LDC R1, c[0x0][0x28] ;  /* 0x00000a00ff017b82 */ /* 0x000e220000000800 */
[----:B------:R-:W1:Y:S01]  /*0010*/  S2R R0, SR_TID.X ;  /* 0x0000000000007919 */ /* 0x000e620000002100 */
[----:B------:R-:W-:-:S06]  /*0020*/  HFMA2.MMA R2, -RZ, RZ, 0, 0 ;  /* 0x00000000ff027435 */ /* 0x000fcc00000001ff */
[----:B------:R-:W2:Y:S01]  /*0030*/  LDC.64 R4, c[0x0][0x228] ;  /* 0x00008a00ff047b82 */ /* 0x000ea20000000a00 */
[----:B------:R-:W-:Y:S01]  /*0040*/  CS2R R8, SRZ ;  /* 0x0000000000087805 */ /* 0x000fe2000001ff00 */
[----:B------:R-:W3:Y:S01]  /*0050*/  S2R R3, SR_CTAID.X ;  /* 0x0000000000037919 */ /* 0x000ee20000002500 */
[----:B------:R-:W-:-:S05]  /*0060*/  ULDC.64 UR4, c[0x0][0x208] ;  /* 0x0000820000047ab9 */ /* 0x000fca0000000a00 */
[----:B------:R-:W4:Y:S08]  /*0070*/  LDC.64 R18, c[0x0][0x218] ;  /* 0x00008600ff127b82 */ /* 0x000f300000000a00 */
[----:B------:R-:W5:Y:S08]  /*0080*/  LDC.64 R20, c[0x0][0x220] ;  /* 0x00008800ff147b82 */ /* 0x000f700000000a00 */
[----:B------:R-:W5:Y:S01]  /*0090*/  LDC.64 R14, c[0x0][0x238] ;  /* 0x00008e00ff0e7b82 */ /* 0x000f620000000a00 */
[----:B-1----:R-:W-:-:S07]  /*00a0*/  SHF.L.U32 R0, R0, 0x1, RZ ;  /* 0x0000000100007819 */ /* 0x002fce00000006ff */
[----:B------:R-:W1:Y:S01]  /*00b0*/  LDC.64 R22, c[0x0][0x230] ;  /* 0x00008c00ff167b82 */ /* 0x000e620000000a00 */
[----:B------:R-:W-:-:S04]  /*00c0*/  LOP3.LUT R0, R0, 0x1fe, RZ, 0xc0, !PT ;  /* 0x000001fe00007812 */ /* 0x000fc800078ec0ff */
[----:B---3--:R-:W-:-:S04]  /*00d0*/  LEA R3, R3, R0, 0x9 ;  /* 0x0000000003037211 */ /* 0x008fc800078e48ff */
[C---:B------:R-:W-:Y:S01]  /*00e0*/  ISETP.GE.AND P0, PT, R3.reuse, 0x13800, PT ;  /* 0x000138000300780c */ /* 0x040fe20003f06270 */
[----:B------:R-:W-:-:S05]  /*00f0*/  IMAD.HI R0, R3, -0x2df2df2d, R2 ;  /* 0xd20d20d303007827 */ /* 0x000fca00078e0202 */
[----:B------:R-:W-:-:S04]  /*0100*/  SHF.R.U32.HI R7, RZ, 0x1f, R0 ;  /* 0x0000001fff077819 */ /* 0x000fc80000011600 */
[----:B------:R-:W-:-:S05]  /*0110*/  LEA.HI.SX32 R7, R0, R7, 0x18 ;  /* 0x0000000700077211 */ /* 0x000fca00078fc2ff */
[----:B------:R-:W-:Y:S02]  /*0120*/  IMAD R0, R7, -0x138, R3 ;  /* 0xfffffec807007824 */ /* 0x000fe400078e0203 */
[----:B------:R-:W3:Y:S02]  /*0130*/  LDC.64 R6, c[0x0][0x210] ;  /* 0x00008400ff067b82 */ /* 0x000ee40000000a00 */
[----:B--2---:R-:W-:-:S05]  /*0140*/  IMAD.WIDE R4, R0, 0x4, R4 ;  /* 0x0000000400047825 */ /* 0x004fca00078e0204 */
[----:B------:R2:W3:Y:S01]  /*0150*/  @!P0 LDG.E.EL.64 R8, desc[UR4][R4.64] ;  /* 0x0000000404088981 */ /* 0x0004e2000c2e1b00 */
[----:B------:R-:W-:Y:S02]  /*0160*/  CS2R R10, SRZ ;  /* 0x00000000000a7805 */ /* 0x000fe4000001ff00 */
[----:B------:R-:W-:Y:S01]  /*0170*/  CS2R R12, SRZ ;  /* 0x00000000000c7805 */ /* 0x000fe2000001ff00 */
[----:B----4-:R-:W-:-:S04]  /*0180*/  IMAD.WIDE R18, R0, 0x4, R18 ;  /* 0x0000000400127825 */ /* 0x010fc800078e0212 */
[C---:B-----5:R-:W-:Y:S01]  /*0190*/  IMAD.WIDE R20, R0.reuse, 0x4, R20 ;  /* 0x0000000400147825 */ /* 0x060fe200078e0214 */
[----:B------:R4:W5:Y:S01]  /*01a0*/  @!P0 LDG.E.EL.64 R10, desc[UR4][R18.64] ;  /* 0x00000004120a8981 */ /* 0x000962000c2e1b00 */
[----:B--2---:R-:W-:Y:S02]  /*01b0*/  CS2R R4, SRZ ;  /* 0x0000000000047805 */ /* 0x004fe4000001ff00 */
[----:B0-----:R-:W-:-:S04]  /*01c0*/  IMAD.WIDE R24, R0, 0x4, R14 ;  /* 0x0000000400187825 */ /* 0x001fc800078e020e */
[----:B---3--:R-:W-:Y:S01]  /*01d0*/  IMAD.WIDE R6, R3, 0x4, R6 ;  /* 0x0000000403067825 */ /* 0x008fe200078e0206 */
[----:B------:R-:W2:Y:S04]  /*01e0*/  @!P0 LDG.E.EL.64 R4, desc[UR4][R20.64] ;  /* 0x0000000414048981 */ /* 0x000ea8000c2e1b00 */
[----:B------:R-:W5:Y:S01]  /*01f0*/  @!P0 LDG.E.64 R12, desc[UR4][R6.64] ;  /* 0x00000004060c8981 */ /* 0x000f62000c1e1b00 */
[----:B------:R-:W-:Y:S02]  /*0200*/  CS2R R14, SRZ ;  /* 0x00000000000e7805 */ /* 0x000fe4000001ff00 */
[----:B------:R-:W-:Y:S01]  /*0210*/  CS2R R16, SRZ ;  /* 0x0000000000107805 */ /* 0x000fe2000001ff00 */
[----:B-1----:R-:W-:-:S05]  /*0220*/  IMAD.WIDE R22, R0, 0x4, R22 ;  /* 0x0000000400167825 */ /* 0x002fca00078e0216 */
[----:B------:R-:W3:Y:S04]  /*0230*/  @!P0 LDG.E.EL.64 R14, desc[UR4][R22.64] ;  /* 0x00000004160e8981 */ /* 0x000ee8000c2e1b00 */
[----:B------:R-:W3:Y:S01]  /*0240*/  @!P0 LDG.E.EL.64 R16, desc[UR4][R24.64] ;  /* 0x0000000418108981 */ /* 0x000ee2000c2e1b00 */
[----:B----4-:R-:W-:Y:S01]  /*0250*/  MOV R19, 0x3e800000 ;  /* 0x3e80000000137802 */ /* 0x010fe20000000f00 */
[----:B------:R-:W-:Y:S01]  /*0260*/  FADD R8, R8, 9.9999997473787516356e-06 ;  /* 0x3727c5ac08087421 */ /* 0x000fe20000000000 */
[----:B------:R-:W-:-:S03]  /*0270*/  FADD R9, R9, 9.9999997473787516356e-06 ;  /* 0x3727c5ac09097421 */ /* 0x000fc60000000000 */
[----:B------:R-:W0:Y:S08]  /*0280*/  MUFU.SQRT R0, R8 ;  /* 0x0000000800007308 */ /* 0x000e300000002000 */
[----:B------:R-:W1:Y:S01]  /*0290*/  MUFU.SQRT R2, R9 ;  /* 0x0000000900027308 */ /* 0x000e620000002000 */
[C---:B0-----:R-:W-:Y:S02]  /*02a0*/  FSETP.GT.AND P1, PT, R0.reuse, 8.50705917302346158658e+37, PT ;  /* 0x7e8000000000780b */ /* 0x041fe40003f24000 */
[----:B------:R-:W-:-:S02]  /*02b0*/  FSETP.GEU.AND P3, PT, R0, 1.175494350822287508e-38, PT ;  /* 0x008000000000780b */ /* 0x000fc40003f6e000 */
[C---:B-1----:R-:W-:Y:S02]  /*02c0*/  FSETP.GT.AND P2, PT, R2.reuse, 8.50705917302346158658e+37, PT ;  /* 0x7e8000000200780b */ /* 0x042fe40003f44000 */
[----:B------:R-:W-:-:S07]  /*02d0*/  FSETP.GEU.AND P4, PT, R2, 1.175494350822287508e-38, PT ;  /* 0x008000000200780b */ /* 0x000fce0003f8e000 */
[----:B------:R-:W-:-:S04]  /*02e0*/  @P1 FMUL R0, R0, 0.25 ;  /* 0x3e80000000001820 */ /* 0x000fc80000400000 */
[----:B------:R-:W-:Y:S01]  /*02f0*/  @!P3 FMUL R0, R0, 16777216 ;  /* 0x4b8000000000b820 */ /* 0x000fe20000400000 */
[----:B------:R-:W-:-:S04]  /*0300*/  @P2 FMUL R2, R2, 0.25 ;  /* 0x3e80000002022820 */ /* 0x000fc80000400000 */
[----:B------:R-:W-:Y:S01]  /*0310*/  @!P4 FMUL R2, R2, 16777216 ;  /* 0x4b8000000202c820 */ /* 0x000fe20000400000 */
[----:B------:R-:W0:Y:S01]  /*0320*/  MUFU.RCP R0, R0 ;  /* 0x0000000000007308 */ /* 0x000e220000001000 */
[----:B------:R-:W-:-:S07]  /*0330*/  FSEL R9, R19, 1, P1 ;  /* 0x3f80000013097808 */ /* 0x000fce0000800000 */
[----:B------:R-:W1:Y:S01]  /*0340*/  MUFU.RCP R2, R2 ;  /* 0x0000000200027308 */ /* 0x000e620000001000 */
[----:B------:R-:W-:Y:S01]  /*0350*/  FSEL R19, R19, 1, P2 ;  /* 0x3f80000013137808 */ /* 0x000fe20001000000 */
[----:B------:R-:W-:Y:S01]  /*0360*/  @!P3 FMUL R9, R9, 16777216 ;  /* 0x4b8000000909b820 */ /* 0x000fe20000400000 */
[----:B-----5:R-:W-:Y:S01]  /*0370*/  FADD R10, R10, R12 ;  /* 0x0000000c0a0a7221 */ /* 0x020fe20000000000 */
[----:B------:R-:W-:Y:S02]  /*0380*/  FADD R11, R11, R13 ;  /* 0x0000000d0b0b7221 */ /* 0x000fe40000000000 */
[----:B------:R-:W-:Y:S01]  /*0390*/  @!P4 FMUL R19, R19, 16777216 ;  /* 0x4b8000001313c820 */ /* 0x000fe20000400000 */
[----:B0-----:R-:W-:Y:S01]  /*03a0*/  FMUL R9, R0, R9 ;  /* 0x0000000900097220 */ /* 0x001fe20000400000 */
[----:B--2---:R-:W-:Y:S01]  /*03b0*/  FADD R4, R10, -R4 ;  /* 0x800000040a047221 */ /* 0x004fe20000000000 */
[----:B------:R-:W-:-:S03]  /*03c0*/  FADD R5, R11, -R5 ;  /* 0x800000050b057221 */ /* 0x000fc60000000000 */
[----:B------:R-:W-:Y:S01]  /*03d0*/  FMUL R9, R4, R9 ;  /* 0x0000000904097220 */ /* 0x000fe20000400000 */
[----:B-1----:R-:W-:-:S03]  /*03e0*/  FMUL R0, R2, R19 ;  /* 0x0000001302007220 */ /* 0x002fc60000400000 */
[----:B---3--:R-:W-:Y:S01]  /*03f0*/  FFMA R9, R9, R14, R16 ;  /* 0x0000000e09097223 */ /* 0x008fe20000000010 */
[----:B------:R-:W-:Y:S02]  /*0400*/  FMUL R0, R5, R0 ;  /* 0x0000000005007220 */ /* 0x000fe40000400000 */
[----:B------:R-:W0:Y:S02]  /*0410*/  LDC.64 R4, c[0x0][0x240] ;  /* 0x00009000ff047b82 */ /* 0x000e240000000a00 */
[----:B------:R-:W-:Y:S01]  /*0420*/  FFMA R0, R0, R15, R17 ;  /* 0x0000000f00007223 */ /* 0x000fe20000000011 */
[----:B------:R-:W-:-:S04]  /*0430*/  FSETP.GTU.AND P1, PT, R9, RZ, PT ;  /* 0x000000ff0900720b */ /* 0x000fc80003f2c000 */
[C---:B------:R-:W-:Y:S02]  /*0440*/  FSETP.GTU.AND P2, PT, R0.reuse, RZ, PT ;  /* 0x000000ff0000720b */ /* 0x040fe40003f4c000 */
[----:B------:R-:W-:Y:S02]  /*0450*/  FSEL R8, R9, RZ, P1 ;  /* 0x000000ff09087208 */ /* 0x000fe40000800000 */
[----:B------:R-:W-:Y:S02]  /*0460*/  FSEL R9, R0, RZ, P2 ;  /* 0x000000ff00097208 */ /* 0x000fe40001000000 */
[C---:B------:R-:W-:Y:S02]  /*0470*/  FSETP.GEU.AND P1, PT, R8.reuse, 6, PT ;  /* 0x40c000000800780b */ /* 0x040fe40003f2e000 */
[----:B------:R-:W-:Y:S01]  /*0480*/  FSETP.GEU.AND P2, PT, R9, 6, PT ;  /* 0x40c000000900780b */ /* 0x000fe20003f4e000 */
[----:B------:R1:W-:Y:S01]  /*0490*/  @!P0 STG.E.64 desc[UR4][R6.64], R10 ;  /* 0x0000000a06008986 */ /* 0x0003e2000c101b04 */
[----:B------:R-:W-:-:S02]  /*04a0*/  FSETP.NAN.AND P3, PT, R8, R8, PT ;  /* 0x000000080800720b */ /* 0x000fc40003f68000 */
[----:B------:R-:W-:Y:S01]  /*04b0*/  FSETP.NAN.AND P4, PT, R9, R9, PT ;  /* 0x000000090900720b */ /* 0x000fe20003f88000 */
[----:B0-----:R-:W-:-:S06]  /*04c0*/  IMAD.WIDE R2, R3, 0x4, R4 ;  /* 0x0000000403027825 */ /* 0x001fcc00078e0204 */
[----:B------:R-:W-:Y:S02]  /*04d0*/  @P1 SEL R8, R8, 0x40c00000, P3 ;  /* 0x40c0000008081807 */ /* 0x000fe40001800000 */
[----:B------:R-:W-:Y:S01]  /*04e0*/  @P2 SEL R9, R9, 0x40c00000, P4 ;  /* 0x40c0000009092807 */ /* 0x000fe20002000000 */
[----:B------:R-:W-:Y:S06]  /*04f0*/  @P0 EXIT ;  /* 0x000000000000094d */ /* 0x000fec0003800000 */
[----:B------:R-:W-:Y:S01]  /*0500*/  STG.E.64 desc[UR4][R2.64], R8 ;  /* 0x0000000802007986 */ /* 0x000fe2000c101b04 */
[----:B------:R-:W-:Y:S05]  /*0510*/  EXIT ;  /* 0x000000000000794d */ /* 0x000fea0003800000 */
.L_x_0:
[----:B------:R-:W-:-:S00]  /*0520*/  BRA `(.L_x_0) ;  /* 0xfffffffc00fc7947 */ /* 0x000fc0000383ffff */
[----:B------:R-:W-:-:S00]  /*0530*/  NOP ;  /* 0x0000000000007918 */ /* 0x000fc00000000000 */
        /* <DEDUP_REMOVED lines=12> */
.L_x_1:


//--------------------- .nv.global.init           --------------------------
	.section	.nv.global.init,"aw",@progbits
.nv.global.init:
	.type		_$_str,@object
	.size		_$_str,(_$_str_$_2 - _$_str)
_$_str:
        /*0000*/ 	.byte	0x5f, 0x5f, 0x43, 0x55, 0x44, 0x41, 0x5f, 0x46, 0x54, 0x5a, 0x00
	.type		_$_str_$_2,@object
	.size		_$_str_$_2,(.L_1 - _$_str_$_2)
_$_str_$_2:
        /*000b*/ 	.byte	0x5f, 0x5f, 0x43, 0x55, 0x44, 0x41, 0x5f, 0x50, 0x52, 0x45, 0x43, 0x5f, 0x53, 0x51, 0x52, 0x54
        /*001b*/ 	.byte	0x00
.L_1:


//--------------------- .nv.constant0.triton_poi_fused__native_batch_norm_legit_no_training_convolution_hardtanh_92 --------------------------
	.section	.nv.constant0.triton_poi_fused__native_batch_norm_legit_no_training_convolution_hardtanh_92,"a",@progbits
	.sectionflags	@""
	.align	4
.nv.constant0.triton_poi_fused__native_batch_norm_legit_no_training_convolution_hardtanh_92:
	.zero		588
